//
// Generated by NVIDIA NVVM Compiler
//
// Compiler Build ID: CL-36424714
// Cuda compilation tools, release 13.0, V13.0.88
// Based on NVVM 20.0.0
//

.version 9.0
.target sm_100
.address_size 64

	// .globl	_Z9reduceMinPfS_i
.extern .func  (.param .b32 func_retval0) vprintf
(
	.param .b64 vprintf_param_0,
	.param .b64 vprintf_param_1
)
;
.global .align 1 .b8 $str[16] = {111, 100, 100, 32, 115, 116, 114, 105, 100, 101, 58, 32, 37, 102, 10};
.global .align 1 .b8 $str$1[33] = {116, 105, 100, 32, 37, 100, 44, 32, 109, 105, 110, 32, 111, 102, 32, 37, 102, 32, 97, 98, 100, 32, 37, 102, 32, 105, 115, 58, 32, 37, 102, 10};
.global .align 1 .b8 $str$2[33] = {116, 105, 100, 32, 37, 100, 44, 32, 109, 97, 120, 32, 111, 102, 32, 37, 102, 32, 97, 98, 100, 32, 37, 102, 32, 105, 115, 58, 32, 37, 102, 10};

.visible .entry _Z9reduceMinPfS_i(
	.param .u64 .ptr .align 1 _Z9reduceMinPfS_i_param_0,
	.param .u64 .ptr .align 1 _Z9reduceMinPfS_i_param_1,
	.param .u32 _Z9reduceMinPfS_i_param_2
)
{
	.local .align 16 .b8 	__local_depot0[32];
	.reg .b64 	%SP;
	.reg .b64 	%SPL;
	.reg .pred 	%p<10>;
	.reg .b32 	%r<15>;
	.reg .b32 	%f<15>;
	.reg .b64 	%rd<20>;
	.reg .b64 	%fd<5>;

	mov.u64 	%SPL, __local_depot0;
	cvta.local.u64 	%SP, %SPL;
	ld.param.u64 	%rd6, [_Z9reduceMinPfS_i_param_0];
	ld.param.u64 	%rd5, [_Z9reduceMinPfS_i_param_1];
	ld.param.u32 	%r5, [_Z9reduceMinPfS_i_param_2];
	cvta.to.global.u64 	%rd1, %rd6;
	add.u64 	%rd7, %SP, 0;
	add.u64 	%rd2, %SPL, 0;
	mov.u32 	%r6, %ctaid.x;
	mov.u32 	%r14, %ntid.x;
	mov.u32 	%r2, %tid.x;
	mad.lo.s32 	%r7, %r6, %r14, %r2;
	setp.ge.s32 	%p1, %r7, %r5;
	@%p1 bra 	$L__BB0_10;
	setp.lt.u32 	%p2, %r14, 2;
	@%p2 bra 	$L__BB0_8;
	mul.wide.u32 	%rd8, %r2, 4;
	add.s64 	%rd3, %rd1, %rd8;
	mov.u64 	%rd13, $str;
	mov.u64 	%rd16, $str$1;
$L__BB0_3:
	shr.u32 	%r4, %r14, 1;
	setp.ge.u32 	%p3, %r2, %r4;
	@%p3 bra 	$L__BB0_7;
	setp.ne.s32 	%p4, %r2, 0;
	ld.global.f32 	%f1, [%rd3];
	mul.wide.u32 	%rd9, %r4, 4;
	add.s64 	%rd4, %rd3, %rd9;
	ld.global.f32 	%f13, [%rd4];
	min.f32 	%f14, %f1, %f13;
	st.global.f32 	[%rd3], %f14;
	and.b32  	%r8, %r14, 1;
	setp.eq.b32 	%p5, %r8, 1;
	not.pred 	%p6, %p5;
	or.pred  	%p7, %p4, %p6;
	@%p7 bra 	$L__BB0_6;
	shl.b32 	%r9, %r14, 2;
	cvt.u64.u32 	%rd10, %r9;
	and.b64  	%rd11, %rd10, 8184;
	add.s64 	%rd12, %rd1, %rd11;
	ld.global.f32 	%f8, [%rd12];
	cvt.f64.f32 	%fd1, %f8;
	st.local.f64 	[%rd2], %fd1;
	cvta.global.u64 	%rd14, %rd13;
	{ // callseq 0, 0
	.param .b64 param0;
	st.param.b64 	[param0], %rd14;
	.param .b64 param1;
	st.param.b64 	[param1], %rd7;
	.param .b32 retval0;
	call.uni (retval0), 
	vprintf, 
	(
	param0, 
	param1
	);
	ld.param.b32 	%r10, [retval0];
	} // callseq 0
	ld.global.f32 	%f9, [%rd1];
	ld.global.f32 	%f10, [%rd12];
	min.f32 	%f11, %f9, %f10;
	st.global.f32 	[%rd1], %f11;
	ld.global.f32 	%f14, [%rd3];
	ld.global.f32 	%f13, [%rd4];
$L__BB0_6:
	cvt.f64.f32 	%fd2, %f1;
	cvt.f64.f32 	%fd3, %f13;
	cvt.f64.f32 	%fd4, %f14;
	st.local.u32 	[%rd2], %r2;
	st.local.f64 	[%rd2+8], %fd2;
	st.local.v2.f64 	[%rd2+16], {%fd3, %fd4};
	cvta.global.u64 	%rd17, %rd16;
	{ // callseq 1, 0
	.param .b64 param0;
	st.param.b64 	[param0], %rd17;
	.param .b64 param1;
	st.param.b64 	[param1], %rd7;
	.param .b32 retval0;
	call.uni (retval0), 
	vprintf, 
	(
	param0, 
	param1
	);
	ld.param.b32 	%r12, [retval0];
	} // callseq 1
$L__BB0_7:
	bar.sync 	0;
	setp.gt.u32 	%p8, %r14, 3;
	mov.u32 	%r14, %r4;
	@%p8 bra 	$L__BB0_3;
$L__BB0_8:
	setp.ne.s32 	%p9, %r2, 0;
	@%p9 bra 	$L__BB0_10;
	ld.global.f32 	%f12, [%rd1];
	cvta.to.global.u64 	%rd19, %rd5;
	st.global.f32 	[%rd19], %f12;
$L__BB0_10:
	ret;

}
	// .globl	_Z9reduceMaxPfS_i
.visible .entry _Z9reduceMaxPfS_i(
	.param .u64 .ptr .align 1 _Z9reduceMaxPfS_i_param_0,
	.param .u64 .ptr .align 1 _Z9reduceMaxPfS_i_param_1,
	.param .u32 _Z9reduceMaxPfS_i_param_2
)
{
	.local .align 16 .b8 	__local_depot1[32];
	.reg .b64 	%SP;
	.reg .b64 	%SPL;
	.reg .pred 	%p<10>;
	.reg .b32 	%r<15>;
	.reg .b32 	%f<15>;
	.reg .b64 	%rd<20>;
	.reg .b64 	%fd<5>;

	mov.u64 	%SPL, __local_depot1;
	cvta.local.u64 	%SP, %SPL;
	ld.param.u64 	%rd6, [_Z9reduceMaxPfS_i_param_0];
	ld.param.u64 	%rd5, [_Z9reduceMaxPfS_i_param_1];
	ld.param.u32 	%r5, [_Z9reduceMaxPfS_i_param_2];
	cvta.to.global.u64 	%rd1, %rd6;
	add.u64 	%rd7, %SP, 0;
	add.u64 	%rd2, %SPL, 0;
	mov.u32 	%r6, %ctaid.x;
	mov.u32 	%r14, %ntid.x;
	mov.u32 	%r2, %tid.x;
	mad.lo.s32 	%r7, %r6, %r14, %r2;
	setp.ge.s32 	%p1, %r7, %r5;
	@%p1 bra 	$L__BB1_10;
	setp.lt.u32 	%p2, %r14, 2;
	@%p2 bra 	$L__BB1_8;
	mul.wide.u32 	%rd8, %r2, 4;
	add.s64 	%rd3, %rd1, %rd8;
	mov.u64 	%rd13, $str;
	mov.u64 	%rd16, $str$2;
$L__BB1_3:
	shr.u32 	%r4, %r14, 1;
	setp.ge.u32 	%p3, %r2, %r4;
	@%p3 bra 	$L__BB1_7;
	setp.ne.s32 	%p4, %r2, 0;
	ld.global.f32 	%f1, [%rd3];
	mul.wide.u32 	%rd9, %r4, 4;
	add.s64 	%rd4, %rd3, %rd9;
	ld.global.f32 	%f13, [%rd4];
	max.f32 	%f14, %f1, %f13;
	st.global.f32 	[%rd3], %f14;
	and.b32  	%r8, %r14, 1;
	setp.eq.b32 	%p5, %r8, 1;
	not.pred 	%p6, %p5;
	or.pred  	%p7, %p4, %p6;
	@%p7 bra 	$L__BB1_6;
	shl.b32 	%r9, %r14, 2;
	cvt.u64.u32 	%rd10, %r9;
	and.b64  	%rd11, %rd10, 8184;
	add.s64 	%rd12, %rd1, %rd11;
	ld.global.f32 	%f8, [%rd12];
	cvt.f64.f32 	%fd1, %f8;
	st.local.f64 	[%rd2], %fd1;
	cvta.global.u64 	%rd14, %rd13;
	{ // callseq 2, 0
	.param .b64 param0;
	st.param.b64 	[param0], %rd14;
	.param .b64 param1;
	st.param.b64 	[param1], %rd7;
	.param .b32 retval0;
	call.uni (retval0), 
	vprintf, 
	(
	param0, 
	param1
	);
	ld.param.b32 	%r10, [retval0];
	} // callseq 2
	ld.global.f32 	%f9, [%rd1];
	ld.global.f32 	%f10, [%rd12];
	max.f32 	%f11, %f9, %f10;
	st.global.f32 	[%rd1], %f11;
	ld.global.f32 	%f14, [%rd3];
	ld.global.f32 	%f13, [%rd4];
$L__BB1_6:
	cvt.f64.f32 	%fd2, %f1;
	cvt.f64.f32 	%fd3, %f13;
	cvt.f64.f32 	%fd4, %f14;
	st.local.u32 	[%rd2], %r2;
	st.local.f64 	[%rd2+8], %fd2;
	st.local.v2.f64 	[%rd2+16], {%fd3, %fd4};
	cvta.global.u64 	%rd17, %rd16;
	{ // callseq 3, 0
	.param .b64 param0;
	st.param.b64 	[param0], %rd17;
	.param .b64 param1;
	st.param.b64 	[param1], %rd7;
	.param .b32 retval0;
	call.uni (retval0), 
	vprintf, 
	(
	param0, 
	param1
	);
	ld.param.b32 	%r12, [retval0];
	} // callseq 3
$L__BB1_7:
	bar.sync 	0;
	setp.gt.u32 	%p8, %r14, 3;
	mov.u32 	%r14, %r4;
	@%p8 bra 	$L__BB1_3;
$L__BB1_8:
	setp.ne.s32 	%p9, %r2, 0;
	@%p9 bra 	$L__BB1_10;
	ld.global.f32 	%f12, [%rd1];
	cvta.to.global.u64 	%rd19, %rd5;
	st.global.f32 	[%rd19], %f12;
$L__BB1_10:
	ret;

}
	// .globl	_Z7FindMinPfS_i
.visible .entry _Z7FindMinPfS_i(
	.param .u64 .ptr .align 1 _Z7FindMinPfS_i_param_0,
	.param .u64 .ptr .align 1 _Z7FindMinPfS_i_param_1,
	.param .u32 _Z7FindMinPfS_i_param_2
)
{
	.reg .pred 	%p<10>;
	.reg .b32 	%r<11>;
	.reg .b32 	%f<7>;
	.reg .b64 	%rd<13>;

	ld.param.u64 	%rd3, [_Z7FindMinPfS_i_param_0];
	ld.param.u64 	%rd4, [_Z7FindMinPfS_i_param_1];
	ld.param.u32 	%r8, [_Z7FindMinPfS_i_param_2];
	mov.u32 	%r1, %ctaid.x;
	mov.u32 	%r10, %ntid.x;
	mov.u32 	%r3, %tid.x;
	mad.lo.s32 	%r4, %r1, %r10, %r3;
	setp.ge.s32 	%p1, %r4, %r8;
	@%p1 bra 	$L__BB2_8;
	cvta.to.global.u64 	%rd5, %rd3;
	setp.lt.u32 	%p2, %r10, 2;
	mul.wide.s32 	%rd6, %r4, 4;
	add.s64 	%rd1, %rd5, %rd6;
	@%p2 bra 	$L__BB2_6;
$L__BB2_2:
	mov.u32 	%r5, %r10;
	shr.u32 	%r10, %r5, 1;
	setp.ge.u32 	%p3, %r3, %r10;
	@%p3 bra 	$L__BB2_5;
	setp.ne.s32 	%p4, %r3, 0;
	ld.global.f32 	%f2, [%rd1];
	shl.b32 	%r7, %r10, 2;
	cvt.u64.u32 	%rd7, %r7;
	add.s64 	%rd2, %rd1, %rd7;
	ld.global.f32 	%f3, [%rd2];
	min.f32 	%f1, %f2, %f3;
	st.global.f32 	[%rd1], %f1;
	and.b32  	%r9, %r5, 1;
	setp.eq.b32 	%p5, %r9, 1;
	not.pred 	%p6, %p5;
	or.pred  	%p7, %p4, %p6;
	@%p7 bra 	$L__BB2_5;
	add.s64 	%rd9, %rd2, %rd7;
	ld.global.f32 	%f4, [%rd9];
	min.f32 	%f5, %f1, %f4;
	st.global.f32 	[%rd1], %f5;
$L__BB2_5:
	bar.sync 	0;
	setp.gt.u32 	%p8, %r5, 3;
	@%p8 bra 	$L__BB2_2;
$L__BB2_6:
	setp.ne.s32 	%p9, %r3, 0;
	@%p9 bra 	$L__BB2_8;
	ld.global.f32 	%f6, [%rd1];
	cvta.to.global.u64 	%rd10, %rd4;
	mul.wide.u32 	%rd11, %r1, 4;
	add.s64 	%rd12, %rd10, %rd11;
	st.global.f32 	[%rd12], %f6;
$L__BB2_8:
	ret;

}
	// .globl	_Z7BlelockPji
.visible .entry _Z7BlelockPji(
	.param .u64 .ptr .align 1 _Z7BlelockPji_param_0,
	.param .u32 _Z7BlelockPji_param_1
)
{
	.reg .pred 	%p<9>;
	.reg .b32 	%r<30>;
	.reg .b64 	%rd<9>;

	ld.param.u64 	%rd3, [_Z7BlelockPji_param_0];
	ld.param.u32 	%r29, [_Z7BlelockPji_param_1];
	cvta.to.global.u64 	%rd1, %rd3;
	mov.u32 	%r9, %ctaid.x;
	mov.u32 	%r10, %ntid.x;
	mov.u32 	%r11, %tid.x;
	mad.lo.s32 	%r1, %r9, %r10, %r11;
	setp.ge.s32 	%p1, %r1, %r29;
	@%p1 bra 	$L__BB3_13;
	setp.lt.s32 	%p2, %r29, 2;
	mul.wide.s32 	%rd4, %r1, 4;
	add.s64 	%rd2, %rd1, %rd4;
	@%p2 bra 	$L__BB3_6;
	add.s32 	%r2, %r1, 1;
	mov.b32 	%r28, 2;
$L__BB3_3:
	add.s32 	%r13, %r28, -1;
	and.b32  	%r14, %r13, %r2;
	setp.ne.s32 	%p3, %r14, 0;
	@%p3 bra 	$L__BB3_5;
	ld.global.u32 	%r15, [%rd2];
	shr.u32 	%r16, %r28, 1;
	sub.s32 	%r17, %r1, %r16;
	mul.wide.s32 	%rd5, %r17, 4;
	add.s64 	%rd6, %rd1, %rd5;
	ld.global.u32 	%r18, [%rd6];
	add.s32 	%r19, %r18, %r15;
	st.global.u32 	[%rd2], %r19;
$L__BB3_5:
	bar.sync 	0;
	shl.b32 	%r28, %r28, 1;
	setp.le.s32 	%p4, %r28, %r29;
	@%p4 bra 	$L__BB3_3;
$L__BB3_6:
	add.s32 	%r20, %r29, -1;
	setp.ne.s32 	%p5, %r1, %r20;
	@%p5 bra 	$L__BB3_8;
	mov.b32 	%r21, 0;
	st.global.u32 	[%rd2], %r21;
$L__BB3_8:
	bar.sync 	0;
	setp.lt.s32 	%p6, %r29, 2;
	@%p6 bra 	$L__BB3_13;
	add.s32 	%r5, %r1, 1;
$L__BB3_10:
	rem.s32 	%r22, %r5, %r29;
	setp.ne.s32 	%p7, %r22, 0;
	@%p7 bra 	$L__BB3_12;
	ld.global.u32 	%r23, [%rd2];
	shr.u32 	%r24, %r29, 1;
	sub.s32 	%r25, %r1, %r24;
	mul.wide.s32 	%rd7, %r25, 4;
	add.s64 	%rd8, %rd1, %rd7;
	ld.global.u32 	%r26, [%rd8];
	add.s32 	%r27, %r26, %r23;
	st.global.u32 	[%rd2], %r27;
	st.global.u32 	[%rd8], %r23;
$L__BB3_12:
	bar.sync 	0;
	shr.u32 	%r7, %r29, 1;
	setp.gt.u32 	%p8, %r29, 3;
	mov.u32 	%r29, %r7;
	@%p8 bra 	$L__BB3_10;
$L__BB3_13:
	ret;

}


// ===== COMPILED SASS (sm_100) =====

	.target	sm_100

	.elftype	@"ET_EXEC"


//--------------------- .note.nv.tkinfo           --------------------------
	.section	.note.nv.tkinfo,"",@"SHT_NOTE"
	.sectionflags	@"SHF_NOTE_NV_TKINFO"
	.tkinfo
        /*0018*/ 	.word	0x00000002
        /*0030*/ 	.string	""
        /*0030*/ 	.string	"ptxas"
        /*0030*/ 	.string	"Cuda compilation tools, release 13.0, V13.0.88"
        /*0030*/ 	.string	"Build cuda_13.0.r13.0/compiler.36424714_0"
        /*0030*/ 	.string	"-arch sm_100 -m 64 "



//--------------------- .note.nv.cuinfo           --------------------------
	.section	.note.nv.cuinfo,"",@"SHT_NOTE"
	.sectionflags	@"SHF_NOTE_NV_CUINFO"
        /*0018*/ 	.short	0x0002
        /*001a*/ 	.short	0x0064
        /*001c*/ 	.short	0x0082
	.zero		2


//--------------------- .nv.info                  --------------------------
	.section	.nv.info,"",@"SHT_CUDA_INFO"
	.align	4


	//----- nvinfo : EIATTR_REGCOUNT
	.align		4
        /*0000*/ 	.byte	0x04, 0x2f
        /*0002*/ 	.short	(.L_4 - .L_3)
	.align		4
.L_3:
        /*0004*/ 	.word	index@(_Z9reduceMinPfS_i)
        /*0008*/ 	.word	0x00000020


	//----- nvinfo : EIATTR_FRAME_SIZE
	.align		4
.L_4:
        /*000c*/ 	.byte	0x04, 0x11
        /*000e*/ 	.short	(.L_6 - .L_5)
	.align		4
.L_5:
        /*0010*/ 	.word	index@(_Z9reduceMinPfS_i)
        /*0014*/ 	.word	0x00000020


	//----- nvinfo : EIATTR_REGCOUNT
	.align		4
.L_6:
        /*0018*/ 	.byte	0x04, 0x2f
        /*001a*/ 	.short	(.L_8 - .L_7)
	.align		4
.L_7:
        /*001c*/ 	.word	index@(_Z9reduceMaxPfS_i)
        /*0020*/ 	.word	0x00000020


	//----- nvinfo : EIATTR_FRAME_SIZE
	.align		4
.L_8:
        /*0024*/ 	.byte	0x04, 0x11
        /*0026*/ 	.short	(.L_10 - .L_9)
	.align		4
.L_9:
        /*0028*/ 	.word	index@(_Z9reduceMaxPfS_i)
        /*002c*/ 	.word	0x00000020


	//----- nvinfo : EIATTR_REGCOUNT
	.align		4
.L_10:
        /*0030*/ 	.byte	0x04, 0x2f
        /*0032*/ 	.short	(.L_12 - .L_11)
	.align		4
.L_11:
        /*0034*/ 	.word	index@(_Z7FindMinPfS_i)
        /*0038*/ 	.word	0x0000000e


	//----- nvinfo : EIATTR_FRAME_SIZE
	.align		4
.L_12:
        /*003c*/ 	.byte	0x04, 0x11
        /*003e*/ 	.short	(.L_14 - .L_13)
	.align		4
.L_13:
        /*0040*/ 	.word	index@(_Z7FindMinPfS_i)
        /*0044*/ 	.word	0x00000000


	//----- nvinfo : EIATTR_REGCOUNT
	.align		4
.L_14:
        /*0048*/ 	.byte	0x04, 0x2f
        /*004a*/ 	.short	(.L_16 - .L_15)
	.align		4
.L_15:
        /*004c*/ 	.word	index@(_Z7BlelockPji)
        /*0050*/ 	.word	0x00000012


	//----- nvinfo : EIATTR_FRAME_SIZE
	.align		4
.L_16:
        /*0054*/ 	.byte	0x04, 0x11
        /*0056*/ 	.short	(.L_18 - .L_17)
	.align		4
.L_17:
        /*0058*/ 	.word	index@(_Z7BlelockPji)
        /*005c*/ 	.word	0x00000000


	//----- nvinfo : EIATTR_MIN_STACK_SIZE
	.align		4
.L_18:
        /*0060*/ 	.byte	0x04, 0x12
        /*0062*/ 	.short	(.L_20 - .L_19)
	.align		4
.L_19:
        /*0064*/ 	.word	index@(_Z7BlelockPji)
        /*0068*/ 	.word	0x00000000


	//----- nvinfo : EIATTR_MIN_STACK_SIZE
	.align		4
.L_20:
        /*006c*/ 	.byte	0x04, 0x12
        /*006e*/ 	.short	(.L_22 - .L_21)
	.align		4
.L_21:
        /*0070*/ 	.word	index@(_Z7FindMinPfS_i)
        /*0074*/ 	.word	0x00000000


	//----- nvinfo : EIATTR_MIN_STACK_SIZE
	.align		4
.L_22:
        /*0078*/ 	.byte	0x04, 0x12
        /*007a*/ 	.short	(.L_24 - .L_23)
	.align		4
.L_23:
        /*007c*/ 	.word	index@(_Z9reduceMaxPfS_i)
        /*0080*/ 	.word	0x00000020


	//----- nvinfo : EIATTR_MIN_STACK_SIZE
	.align		4
.L_24:
        /*0084*/ 	.byte	0x04, 0x12
        /*0086*/ 	.short	(.L_26 - .L_25)
	.align		4
.L_25:
        /*0088*/ 	.word	index@(_Z9reduceMinPfS_i)
        /*008c*/ 	.word	0x00000020
.L_26:


//--------------------- .nv.compat                --------------------------
	.section	.nv.compat,"",@"SHT_CUDA_COMPAT_INFO"
	.align	4
        /*0000*/ 	.byte	0x02, 0x09, 0x00, 0x00, 0x02, 0x02, 0x01, 0x00, 0x02, 0x05, 0x05, 0x00, 0x03, 0x07, 0x01, 0x01
        /*0010*/ 	.byte	0x02, 0x03, 0x00, 0x00, 0x02, 0x06, 0x01, 0x00, 0x04, 0x0b, 0x08, 0x00, 0x09, 0x00, 0x00, 0x00
        /*0020*/ 	.byte	0x00, 0x00, 0x00, 0x00


//--------------------- .nv.info._Z7BlelockPji    --------------------------
	.section	.nv.info._Z7BlelockPji,"",@"SHT_CUDA_INFO"
	.sectionflags	@""
	.align	4


	//----- nvinfo : EIATTR_CUDA_API_VERSION
	.align		4
        /*0000*/ 	.byte	0x04, 0x37
        /*0002*/ 	.short	(.L_28 - .L_27)
.L_27:
        /*0004*/ 	.word	0x00000082


	//----- nvinfo : EIATTR_KPARAM_INFO
	.align		4
.L_28:
        /*0008*/ 	.byte	0x04, 0x17
        /*000a*/ 	.short	(.L_30 - .L_29)
.L_29:
        /*000c*/ 	.word	0x00000000
        /*0010*/ 	.short	0x0001
        /*0012*/ 	.short	0x0008
        /*0014*/ 	.byte	0x00, 0xf0, 0x11, 0x00


	//----- nvinfo : EIATTR_KPARAM_INFO
	.align		4
.L_30:
        /*0018*/ 	.byte	0x04, 0x17
        /*001a*/ 	.short	(.L_32 - .L_31)
.L_31:
        /*001c*/ 	.word	0x00000000
        /*0020*/ 	.short	0x0000
        /*0022*/ 	.short	0x0000
        /*0024*/ 	.byte	0x00, 0xf5, 0x21, 0x00


	//----- nvinfo : EIATTR_SPARSE_MMA_MASK
	.align		4
.L_32:
        /*0028*/ 	.byte	0x03, 0x50
        /*002a*/ 	.short	0x0000


	//----- nvinfo : EIATTR_MAXREG_COUNT
	.align		4
        /*002c*/ 	.byte	0x03, 0x1b
        /*002e*/ 	.short	0x00ff


	//----- nvinfo : EIATTR_NUM_BARRIERS
	.align		4
        /*0030*/ 	.byte	0x02, 0x4c
        /*0032*/ 	.byte	0x01
	.zero		1


	//----- nvinfo : EIATTR_MERCURY_ISA_VERSION
	.align		4
        /*0034*/ 	.byte	0x03, 0x5f
        /*0036*/ 	.short	0x0101


	//----- nvinfo : EIATTR_VRC_CTA_INIT_COUNT
	.align		4
        /*0038*/ 	.byte	0x02, 0x4a
	.zero		1
	.zero		1


	//----- nvinfo : EIATTR_EXIT_INSTR_OFFSETS
	.align		4
        /*003c*/ 	.byte	0x04, 0x1c
        /*003e*/ 	.short	(.L_34 - .L_33)


	//   ....[0]....
.L_33:
        /*0040*/ 	.word	0x000000a0


	//   ....[1]....
        /*0044*/ 	.word	0x000002a0


	//   ....[2]....
        /*0048*/ 	.word	0x00000540


	//----- nvinfo : EIATTR_CRS_STACK_SIZE
	.align		4
.L_34:
        /*004c*/ 	.byte	0x04, 0x1e
        /*004e*/ 	.short	(.L_36 - .L_35)
.L_35:
        /*0050*/ 	.word	0x00000000


	//----- nvinfo : EIATTR_CBANK_PARAM_SIZE
	.align		4
.L_36:
        /*0054*/ 	.byte	0x03, 0x19
        /*0056*/ 	.short	0x000c


	//----- nvinfo : EIATTR_PARAM_CBANK
	.align		4
        /*0058*/ 	.byte	0x04, 0x0a
        /*005a*/ 	.short	(.L_38 - .L_37)
	.align		4
.L_37:
        /*005c*/ 	.word	index@(.nv.constant0._Z7BlelockPji)
        /*0060*/ 	.short	0x0380
        /*0062*/ 	.short	0x000c


	//----- nvinfo : EIATTR_SW_WAR
	.align		4
.L_38:
        /*0064*/ 	.byte	0x04, 0x36
        /*0066*/ 	.short	(.L_40 - .L_39)
.L_39:
        /*0068*/ 	.word	0x00000008
.L_40:


//--------------------- .nv.info._Z7FindMinPfS_i  --------------------------
	.section	.nv.info._Z7FindMinPfS_i,"",@"SHT_CUDA_INFO"
	.sectionflags	@""
	.align	4


	//----- nvinfo : EIATTR_CUDA_API_VERSION
	.align		4
        /*0000*/ 	.byte	0x04, 0x37
        /*0002*/ 	.short	(.L_42 - .L_41)
.L_41:
        /*0004*/ 	.word	0x00000082


	//----- nvinfo : EIATTR_KPARAM_INFO
	.align		4
.L_42:
        /*0008*/ 	.byte	0x04, 0x17
        /*000a*/ 	.short	(.L_44 - .L_43)
.L_43:
        /*000c*/ 	.word	0x00000000
        /*0010*/ 	.short	0x0002
        /*0012*/ 	.short	0x0010
        /*0014*/ 	.byte	0x00, 0xf0, 0x11, 0x00


	//----- nvinfo : EIATTR_KPARAM_INFO
	.align		4
.L_44:
        /*0018*/ 	.byte	0x04, 0x17
        /*001a*/ 	.short	(.L_46 - .L_45)
.L_45:
        /*001c*/ 	.word	0x00000000
        /*0020*/ 	.short	0x0001
        /*0022*/ 	.short	0x0008
        /*0024*/ 	.byte	0x00, 0xf5, 0x21, 0x00


	//----- nvinfo : EIATTR_KPARAM_INFO
	.align		4
.L_46:
        /*0028*/ 	.byte	0x04, 0x17
        /*002a*/ 	.short	(.L_48 - .L_47)
.L_47:
        /*002c*/ 	.word	0x00000000
        /*0030*/ 	.short	0x0000
        /*0032*/ 	.short	0x0000
        /*0034*/ 	.byte	0x00, 0xf5, 0x21, 0x00


	//----- nvinfo : EIATTR_SPARSE_MMA_MASK
	.align		4
.L_48:
        /*0038*/ 	.byte	0x03, 0x50
        /*003a*/ 	.short	0x0000


	//----- nvinfo : EIATTR_MAXREG_COUNT
	.align		4
        /*003c*/ 	.byte	0x03, 0x1b
        /*003e*/ 	.short	0x00ff


	//----- nvinfo : EIATTR_NUM_BARRIERS
	.align		4
        /*0040*/ 	.byte	0x02, 0x4c
        /*0042*/ 	.byte	0x01
	.zero		1


	//----- nvinfo : EIATTR_MERCURY_ISA_VERSION
	.align		4
        /*0044*/ 	.byte	0x03, 0x5f
        /*0046*/ 	.short	0x0101


	//----- nvinfo : EIATTR_VRC_CTA_INIT_COUNT
	.align		4
        /*0048*/ 	.byte	0x02, 0x4a
	.zero		1
	.zero		1


	//----- nvinfo : EIATTR_EXIT_INSTR_OFFSETS
	.align		4
        /*004c*/ 	.byte	0x04, 0x1c
        /*004e*/ 	.short	(.L_50 - .L_49)


	//   ....[0]....
.L_49:
        /*0050*/ 	.word	0x00000080


	//   ....[1]....
        /*0054*/ 	.word	0x00000280


	//   ....[2]....
        /*0058*/ 	.word	0x000002d0


	//----- nvinfo : EIATTR_CRS_STACK_SIZE
	.align		4
.L_50:
        /*005c*/ 	.byte	0x04, 0x1e
        /*005e*/ 	.short	(.L_52 - .L_51)
.L_51:
        /*0060*/ 	.word	0x00000000


	//----- nvinfo : EIATTR_CBANK_PARAM_SIZE
	.align		4
.L_52:
        /*0064*/ 	.byte	0x03, 0x19
        /*0066*/ 	.short	0x0014


	//----- nvinfo : EIATTR_PARAM_CBANK
	.align		4
        /*0068*/ 	.byte	0x04, 0x0a
        /*006a*/ 	.short	(.L_54 - .L_53)
	.align		4
.L_53:
        /*006c*/ 	.word	index@(.nv.constant0._Z7FindMinPfS_i)
        /*0070*/ 	.short	0x0380
        /*0072*/ 	.short	0x0014


	//----- nvinfo : EIATTR_SW_WAR
	.align		4
.L_54:
        /*0074*/ 	.byte	0x04, 0x36
        /*0076*/ 	.short	(.L_56 - .L_55)
.L_55:
        /*0078*/ 	.word	0x00000008
.L_56:


//--------------------- .nv.info._Z9reduceMaxPfS_i --------------------------
	.section	.nv.info._Z9reduceMaxPfS_i,"",@"SHT_CUDA_INFO"
	.sectionflags	@""
	.align	4


	//----- nvinfo : EIATTR_CUDA_API_VERSION
	.align		4
        /*0000*/ 	.byte	0x04, 0x37
        /*0002*/ 	.short	(.L_58 - .L_57)
.L_57:
        /*0004*/ 	.word	0x00000082


	//----- nvinfo : EIATTR_KPARAM_INFO
	.align		4
.L_58:
        /*0008*/ 	.byte	0x04, 0x17
        /*000a*/ 	.short	(.L_60 - .L_59)
.L_59:
        /*000c*/ 	.word	0x00000000
        /*0010*/ 	.short	0x0002
        /*0012*/ 	.short	0x0010
        /*0014*/ 	.byte	0x00, 0xf0, 0x11, 0x00


	//----- nvinfo : EIATTR_KPARAM_INFO
	.align		4
.L_60:
        /*0018*/ 	.byte	0x04, 0x17
        /*001a*/ 	.short	(.L_62 - .L_61)
.L_61:
        /*001c*/ 	.word	0x00000000
        /*0020*/ 	.short	0x0001
        /*0022*/ 	.short	0x0008
        /*0024*/ 	.byte	0x00, 0xf5, 0x21, 0x00


	//----- nvinfo : EIATTR_KPARAM_INFO
	.align		4
.L_62:
        /*0028*/ 	.byte	0x04, 0x17
        /*002a*/ 	.short	(.L_64 - .L_63)
.L_63:
        /*002c*/ 	.word	0x00000000
        /*0030*/ 	.short	0x0000
        /*0032*/ 	.short	0x0000
        /*0034*/ 	.byte	0x00, 0xf5, 0x21, 0x00


	//----- nvinfo : EIATTR_SPARSE_MMA_MASK
	.align		4
.L_64:
        /*0038*/ 	.byte	0x03, 0x50
        /*003a*/ 	.short	0x0000


	//----- nvinfo : EIATTR_MAXREG_COUNT
	.align		4
        /*003c*/ 	.byte	0x03, 0x1b
        /*003e*/ 	.short	0x00ff


	//----- nvinfo : EIATTR_NUM_BARRIERS
	.align		4
        /*0040*/ 	.byte	0x02, 0x4c
        /*0042*/ 	.byte	0x01
	.zero		1


	//----- nvinfo : EIATTR_EXTERNS
	.align		4
        /*0044*/ 	.byte	0x04, 0x0f
        /*0046*/ 	.short	(.L_66 - .L_65)


	//   ....[0]....
	.align		4
.L_65:
        /*0048*/ 	.word	index@(vprintf)


	//----- nvinfo : EIATTR_MERCURY_ISA_VERSION
	.align		4
.L_66:
        /*004c*/ 	.byte	0x03, 0x5f
        /*004e*/ 	.short	0x0101


	//----- nvinfo : EIATTR_VRC_CTA_INIT_COUNT
	.align		4
        /*0050*/ 	.byte	0x02, 0x4a
	.zero		1
	.zero		1


	//----- nvinfo : EIATTR_SYSCALL_OFFSETS
	.align		4
        /*0054*/ 	.byte	0x04, 0x46
        /*0056*/ 	.short	(.L_68 - .L_67)


	//   ....[0]....
.L_67:
        /*0058*/ 	.word	0x000002f0


	//   ....[1]....
        /*005c*/ 	.word	0x00000460


	//----- nvinfo : EIATTR_EXIT_INSTR_OFFSETS
	.align		4
.L_68:
        /*0060*/ 	.byte	0x04, 0x1c
        /*0062*/ 	.short	(.L_70 - .L_69)


	//   ....[0]....
.L_69:
        /*0064*/ 	.word	0x000000c0


	//   ....[1]....
        /*0068*/ 	.word	0x000004d0


	//   ....[2]....
        /*006c*/ 	.word	0x00000520


	//----- nvinfo : EIATTR_CRS_STACK_SIZE
	.align		4
.L_70:
        /*0070*/ 	.byte	0x04, 0x1e
        /*0072*/ 	.short	(.L_72 - .L_71)
.L_71:
        /*0074*/ 	.word	0x00000000


	//----- nvinfo : EIATTR_CBANK_PARAM_SIZE
	.align		4
.L_72:
        /*0078*/ 	.byte	0x03, 0x19
        /*007a*/ 	.short	0x0014


	//----- nvinfo : EIATTR_PARAM_CBANK
	.align		4
        /*007c*/ 	.byte	0x04, 0x0a
        /*007e*/ 	.short	(.L_74 - .L_73)
	.align		4
.L_73:
        /*0080*/ 	.word	index@(.nv.constant0._Z9reduceMaxPfS_i)
        /*0084*/ 	.short	0x0380
        /*0086*/ 	.short	0x0014


	//----- nvinfo : EIATTR_SW_WAR
	.align		4
.L_74:
        /*0088*/ 	.byte	0x04, 0x36
        /*008a*/ 	.short	(.L_76 - .L_75)
.L_75:
        /*008c*/ 	.word	0x00000008
.L_76:


//--------------------- .nv.info._Z9reduceMinPfS_i --------------------------
	.section	.nv.info._Z9reduceMinPfS_i,"",@"SHT_CUDA_INFO"
	.sectionflags	@""
	.align	4


	//----- nvinfo : EIATTR_CUDA_API_VERSION
	.align		4
        /*0000*/ 	.byte	0x04, 0x37
        /*0002*/ 	.short	(.L_78 - .L_77)
.L_77:
        /*0004*/ 	.word	0x00000082


	//----- nvinfo : EIATTR_KPARAM_INFO
	.align		4
.L_78:
        /*0008*/ 	.byte	0x04, 0x17
        /*000a*/ 	.short	(.L_80 - .L_79)
.L_79:
        /*000c*/ 	.word	0x00000000
        /*0010*/ 	.short	0x0002
        /*0012*/ 	.short	0x0010
        /*0014*/ 	.byte	0x00, 0xf0, 0x11, 0x00


	//----- nvinfo : EIATTR_KPARAM_INFO
	.align		4
.L_80:
        /*0018*/ 	.byte	0x04, 0x17
        /*001a*/ 	.short	(.L_82 - .L_81)
.L_81:
        /*001c*/ 	.word	0x00000000
        /*0020*/ 	.short	0x0001
        /*0022*/ 	.short	0x0008
        /*0024*/ 	.byte	0x00, 0xf5, 0x21, 0x00


	//----- nvinfo : EIATTR_KPARAM_INFO
	.align		4
.L_82:
        /*0028*/ 	.byte	0x04, 0x17
        /*002a*/ 	.short	(.L_84 - .L_83)
.L_83:
        /*002c*/ 	.word	0x00000000
        /*0030*/ 	.short	0x0000
        /*0032*/ 	.short	0x0000
        /*0034*/ 	.byte	0x00, 0xf5, 0x21, 0x00


	//----- nvinfo : EIATTR_SPARSE_MMA_MASK
	.align		4
.L_84:
        /*0038*/ 	.byte	0x03, 0x50
        /*003a*/ 	.short	0x0000


	//----- nvinfo : EIATTR_MAXREG_COUNT
	.align		4
        /*003c*/ 	.byte	0x03, 0x1b
        /*003e*/ 	.short	0x00ff


	//----- nvinfo : EIATTR_NUM_BARRIERS
	.align		4
        /*0040*/ 	.byte	0x02, 0x4c
        /*0042*/ 	.byte	0x01
	.zero		1


	//----- nvinfo : EIATTR_EXTERNS
	.align		4
        /*0044*/ 	.byte	0x04, 0x0f
        /*0046*/ 	.short	(.L_86 - .L_85)


	//   ....[0]....
	.align		4
.L_85:
        /*0048*/ 	.word	index@(vprintf)


	//----- nvinfo : EIATTR_MERCURY_ISA_VERSION
	.align		4
.L_86:
        /*004c*/ 	.byte	0x03, 0x5f
        /*004e*/ 	.short	0x0101


	//----- nvinfo : EIATTR_VRC_CTA_INIT_COUNT
	.align		4
        /*0050*/ 	.byte	0x02, 0x4a
	.zero		1
	.zero		1


	//----- nvinfo : EIATTR_SYSCALL_OFFSETS
	.align		4
        /*0054*/ 	.byte	0x04, 0x46
        /*0056*/ 	.short	(.L_88 - .L_87)


	//   ....[0]....
.L_87:
        /*0058*/ 	.word	0x000002f0


	//   ....[1]....
        /*005c*/ 	.word	0x00000460


	//----- nvinfo : EIATTR_EXIT_INSTR_OFFSETS
	.align		4
.L_88:
        /*0060*/ 	.byte	0x04, 0x1c
        /*0062*/ 	.short	(.L_90 - .L_89)


	//   ....[0]....
.L_89:
        /*0064*/ 	.word	0x000000c0


	//   ....[1]....
        /*0068*/ 	.word	0x000004d0


	//   ....[2]....
        /*006c*/ 	.word	0x00000520


	//----- nvinfo : EIATTR_CRS_STACK_SIZE
	.align		4
.L_90:
        /*0070*/ 	.byte	0x04, 0x1e
        /*0072*/ 	.short	(.L_92 - .L_91)
.L_91:
        /*0074*/ 	.word	0x00000000


	//----- nvinfo : EIATTR_CBANK_PARAM_SIZE
	.align		4
.L_92:
        /*0078*/ 	.byte	0x03, 0x19
        /*007a*/ 	.short	0x0014


	//----- nvinfo : EIATTR_PARAM_CBANK
	.align		4
        /*007c*/ 	.byte	0x04, 0x0a
        /*007e*/ 	.short	(.L_94 - .L_93)
	.align		4
.L_93:
        /*0080*/ 	.word	index@(.nv.constant0._Z9reduceMinPfS_i)
        /*0084*/ 	.short	0x0380
        /*0086*/ 	.short	0x0014


	//----- nvinfo : EIATTR_SW_WAR
	.align		4
.L_94:
        /*0088*/ 	.byte	0x04, 0x36
        /*008a*/ 	.short	(.L_96 - .L_95)
.L_95:
        /*008c*/ 	.word	0x00000008
.L_96:


//--------------------- .nv.callgraph             --------------------------
	.section	.nv.callgraph,"",@"SHT_CUDA_CALLGRAPH"
	.align	4
	.sectionentsize	8
	.align		4
        /*0000*/ 	.word	0x00000000
	.align		4
        /*0004*/ 	.word	0xffffffff
	.align		4
        /*0008*/ 	.word	index@(_Z9reduceMaxPfS_i)
	.align		4
        /*000c*/ 	.word	index@(vprintf)
	.align		4
        /*0010*/ 	.word	index@(_Z9reduceMinPfS_i)
	.align		4
        /*0014*/ 	.word	index@(vprintf)
	.align		4
        /*0018*/ 	.word	0x00000000
	.align		4
        /*001c*/ 	.word	0xfffffffe
	.align		4
        /*0020*/ 	.word	0x00000000
	.align		4
        /*0024*/ 	.word	0xfffffffd
	.align		4
        /*0028*/ 	.word	0x00000000
	.align		4
        /*002c*/ 	.word	0xfffffffc


//--------------------- .nv.constant4             --------------------------
	.section	.nv.constant4,"a",@progbits
	.align	8
	.align		8
.nv.constant4:
        /*0000*/ 	.dword	$str
	.align		8
        /*0008*/ 	.dword	$str$1
	.align		8
        /*0010*/ 	.dword	$str$2
	.align		8
        /*0018*/ 	.dword	vprintf


//--------------------- .text._Z7BlelockPji       --------------------------
	.section	.text._Z7BlelockPji,"ax",@progbits
	.align	128
        .global         _Z7BlelockPji
        .type           _Z7BlelockPji,@function
        .size           _Z7BlelockPji,(.L_x_27 - _Z7BlelockPji)
        .other          _Z7BlelockPji,@"STO_CUDA_ENTRY STV_DEFAULT"
_Z7BlelockPji:
.text._Z7BlelockPji:
[----:B------:R-:W-:Y:S01]  /*0000*/  LDC R1, c[0x0][0x37c] ;  /* 0x0000df00ff017b82 */ /* 0x000fe20000000800 */
[----:B------:R-:W0:Y:S07]  /*0010*/  S2R R3, SR_TID.X ;  /* 0x0000000000037919 */ /* 0x000e2e0000002100 */
[----:B------:R-:W0:Y:S01]  /*0020*/  S2UR UR4, SR_CTAID.X ;  /* 0x00000000000479c3 */ /* 0x000e220000002500 */
[----:B------:R-:W1:Y:S01]  /*0030*/  LDCU UR6, c[0x0][0x388] ;  /* 0x00007100ff0677ac */ /* 0x000e620008000800 */
[----:B------:R-:W2:Y:S06]  /*0040*/  LDCU UR5, c[0x0][0x388] ;  /* 0x00007100ff0577ac */ /* 0x000eac0008000800 */
[----:B------:R-:W0:Y:S01]  /*0050*/  LDC R0, c[0x0][0x360] ;  /* 0x0000d800ff007b82 */ /* 0x000e220000000800 */
[----:B-1----:R-:W-:-:S02]  /*0060*/  IMAD.U32 R7, RZ, RZ, UR6 ;  /* 0x00000006ff077e24 */ /* 0x002fc4000f8e00ff */
[----:B--2---:R-:W-:Y:S02]  /*0070*/  IMAD.U32 R4, RZ, RZ, UR5 ;  /* 0x00000005ff047e24 */ /* 0x004fe4000f8e00ff */
[----:B0-----:R-:W-:-:S05]  /*0080*/  IMAD R0, R0, UR4, R3 ;  /* 0x0000000400007c24 */ /* 0x001fca000f8e0203 */
[----:B------:R-:W-:-:S13]  /*0090*/  ISETP.GE.AND P0, PT, R0, R7, PT ;  /* 0x000000070000720c */ /* 0x000fda0003f06270 */
[----:B------:R-:W-:Y:S05]  /*00a0*/  @P0 EXIT ;  /* 0x000000000000094d */ /* 0x000fea0003800000 */
[----:B------:R-:W0:Y:S01]  /*00b0*/  LDC.64 R2, c[0x0][0x380] ;  /* 0x0000e000ff027b82 */ /* 0x000e220000000a00 */
[----:B------:R-:W-:Y:S01]  /*00c0*/  ISETP.GE.AND P0, PT, R7, 0x2, PT ;  /* 0x000000020700780c */ /* 0x000fe20003f06270 */
[----:B------:R-:W1:Y:S01]  /*00d0*/  LDCU.64 UR6, c[0x0][0x358] ;  /* 0x00006b00ff0677ac */ /* 0x000e620008000a00 */
[----:B0-----:R-:W-:-:S11]  /*00e0*/  IMAD.WIDE R2, R0, 0x4, R2 ;  /* 0x0000000400027825 */ /* 0x001fd600078e0202 */
[----:B-1----:R-:W-:Y:S05]  /*00f0*/  @!P0 BRA `(.L_x_0) ;  /* 0x0000000000548947 */ /* 0x002fea0003800000 */
[----:B------:R-:W0:Y:S01]  /*0100*/  LDC R10, c[0x0][0x388] ;  /* 0x0000e200ff0a7b82 */ /* 0x000e220000000800 */
[----:B------:R-:W-:Y:S01]  /*0110*/  VIADD R11, R0, 0x1 ;  /* 0x00000001000b7836 */ /* 0x000fe20000000000 */
[----:B------:R-:W-:-:S06]  /*0120*/  UMOV UR4, 0x2 ;  /* 0x0000000200047882 */ /* 0x000fcc0000000000 */
[----:B------:R-:W1:Y:S02]  /*0130*/  LDC.64 R8, c[0x0][0x380] ;  /* 0x0000e000ff087b82 */ /* 0x000e640000000a00 */
.L_x_3:
[----:B------:R-:W-:Y:S01]  /*0140*/  UIADD3 UR5, UPT, UPT, UR4, -0x1, URZ ;  /* 0xffffffff04057890 */ /* 0x000fe2000fffe0ff */
[----:B------:R-:W-:Y:S05]  /*0150*/  BSSY.RECONVERGENT B0, `(.L_x_1) ;  /* 0x000000a000007945 */ /* 0x000fea0003800200 */
[----:B------:R-:W-:-:S13]  /*0160*/  LOP3.LUT P0, RZ, R11, UR5, RZ, 0xc0, !PT ;  /* 0x000000050bff7c12 */ /* 0x000fda000f80c0ff */
[----:B--2---:R-:W-:Y:S05]  /*0170*/  @P0 BRA `(.L_x_2) ;  /* 0x00000000001c0947 */ /* 0x004fea0003800000 */
[----:B------:R-:W-:Y:S01]  /*0180*/  USHF.R.U32.HI UR5, URZ, 0x1, UR4 ;  /* 0x00000001ff057899 */ /* 0x000fe20008011604 */
[----:B------:R-:W2:Y:S05]  /*0190*/  LDG.E R5, desc[UR6][R2.64] ;  /* 0x0000000602057981 */ /* 0x000eaa000c1e1900 */
[----:B------:R-:W-:-:S04]  /*01a0*/  VIADD R7, R0, -UR5 ;  /* 0x8000000500077c36 */ /* 0x000fc80008000000 */
[----:B-1----:R-:W-:-:S06]  /*01b0*/  IMAD.WIDE R6, R7, 0x4, R8 ;  /* 0x0000000407067825 */ /* 0x002fcc00078e0208 */
[----:B------:R-:W2:Y:S02]  /*01c0*/  LDG.E R6, desc[UR6][R6.64] ;  /* 0x0000000606067981 */ /* 0x000ea4000c1e1900 */
[----:B--2---:R-:W-:-:S05]  /*01d0*/  IADD3 R5, PT, PT, R5, R6, RZ ;  /* 0x0000000605057210 */ /* 0x004fca0007ffe0ff */
[----:B------:R2:W-:Y:S02]  /*01e0*/  STG.E desc[UR6][R2.64], R5 ;  /* 0x0000000502007986 */ /* 0x0005e4000c101906 */
.L_x_2:
[----:B------:R-:W-:Y:S05]  /*01f0*/  BSYNC.RECONVERGENT B0 ;  /* 0x0000000000007941 */ /* 0x000fea0003800200 */
.L_x_1:
[----:B------:R-:W-:Y:S01]  /*0200*/  USHF.L.U32 UR4, UR4, 0x1, URZ ;  /* 0x0000000104047899 */ /* 0x000fe200080006ff */
[----:B0-----:R-:W-:Y:S01]  /*0210*/  IMAD.MOV.U32 R7, RZ, RZ, R10 ;  /* 0x000000ffff077224 */ /* 0x001fe200078e000a */
[----:B------:R-:W-:Y:S04]  /*0220*/  BAR.SYNC.DEFER_BLOCKING 0x0 ;  /* 0x0000000000007b1d */ /* 0x000fe80000010000 */
[----:B------:R-:W-:-:S13]  /*0230*/  ISETP.LT.AND P0, PT, R7, UR4, PT ;  /* 0x0000000407007c0c */ /* 0x000fda000bf01270 */
[----:B------:R-:W-:Y:S05]  /*0240*/  @!P0 BRA `(.L_x_3) ;  /* 0xfffffffc00bc8947 */ /* 0x000fea000383ffff */
.L_x_0:
[C---:B--2---:R-:W-:Y:S01]  /*0250*/  VIADD R5, R7.reuse, 0xffffffff ;  /* 0xffffffff07057836 */ /* 0x044fe20000000000 */
[----:B------:R-:W-:-:S04]  /*0260*/  ISETP.GE.AND P1, PT, R7, 0x2, PT ;  /* 0x000000020700780c */ /* 0x000fc80003f26270 */
[----:B------:R-:W-:-:S13]  /*0270*/  ISETP.NE.AND P0, PT, R0, R5, PT ;  /* 0x000000050000720c */ /* 0x000fda0003f05270 */
[----:B------:R0:W-:Y:S01]  /*0280*/  @!P0 STG.E desc[UR6][R2.64], RZ ;  /* 0x000000ff02008986 */ /* 0x0001e2000c101906 */
[----:B------:R-:W-:Y:S06]  /*0290*/  BAR.SYNC.DEFER_BLOCKING 0x0 ;  /* 0x0000000000007b1d */ /* 0x000fec0000010000 */
[----:B------:R-:W-:Y:S05]  /*02a0*/  @!P1 EXIT ;  /* 0x000000000000994d */ /* 0x000fea0003800000 */
[----:B------:R-:W2:Y:S01]  /*02b0*/  LDC.64 R6, c[0x0][0x380] ;  /* 0x0000e000ff067b82 */ /* 0x000ea20000000a00 */
[----:B------:R-:W-:-:S05]  /*02c0*/  VIADD R14, R0, 0x1 ;  /* 0x00000001000e7836 */ /* 0x000fca0000000000 */
[----:B------:R-:W-:-:S07]  /*02d0*/  IABS R5, R14 ;  /* 0x0000000e00057213 */ /* 0x000fce0000000000 */
.L_x_6:
[-C--:B-1----:R-:W-:Y:S01]  /*02e0*/  IABS R11, R4.reuse ;  /* 0x00000004000b7213 */ /* 0x082fe20000000000 */
[----:B------:R-:W-:Y:S01]  /*02f0*/  BSSY.RECONVERGENT B0, `(.L_x_4) ;  /* 0x0000020000007945 */ /* 0x000fe20003800200 */
[----:B------:R-:W-:Y:S02]  /*0300*/  IABS R15, R4 ;  /* 0x00000004000f7213 */ /* 0x000fe40000000000 */
[----:B------:R-:W3:Y:S01]  /*0310*/  I2F.RP R10, R11 ;  /* 0x0000000b000a7306 */ /* 0x000ee20000209400 */
[----:B------:R-:W-:-:S07]  /*0320*/  ISETP.GE.AND P2, PT, R14, RZ, PT ;  /* 0x000000ff0e00720c */ /* 0x000fce0003f46270 */
[----:B---3--:R-:W1:Y:S02]  /*0330*/  MUFU.RCP R10, R10 ;  /* 0x0000000a000a7308 */ /* 0x008e640000001000 */
[----:B-1----:R-:W-:Y:S02]  /*0340*/  IADD3 R8, PT, PT, R10, 0xffffffe, RZ ;  /* 0x0ffffffe0a087810 */ /* 0x002fe40007ffe0ff */
[----:B------:R-:W-:-:S04]  /*0350*/  IABS R10, R14 ;  /* 0x0000000e000a7213 */ /* 0x000fc80000000000 */
[----:B------:R1:W3:Y:S02]  /*0360*/  F2I.FTZ.U32.TRUNC.NTZ R9, R8 ;  /* 0x0000000800097305 */ /* 0x0002e4000021f000 */
[----:B-1----:R-:W-:Y:S02]  /*0370*/  IMAD.MOV.U32 R8, RZ, RZ, RZ ;  /* 0x000000ffff087224 */ /* 0x002fe400078e00ff */
[----:B---3--:R-:W-:-:S04]  /*0380*/  IMAD.MOV R12, RZ, RZ, -R9 ;  /* 0x000000ffff0c7224 */ /* 0x008fc800078e0a09 */
[----:B------:R-:W-:-:S04]  /*0390*/  IMAD R13, R12, R11, RZ ;  /* 0x0000000b0c0d7224 */ /* 0x000fc800078e02ff */
[----:B------:R-:W-:-:S04]  /*03a0*/  IMAD.HI.U32 R12, R9, R13, R8 ;  /* 0x0000000d090c7227 */ /* 0x000fc800078e0008 */
[----:B------:R-:W-:Y:S02]  /*03b0*/  IMAD.MOV R9, RZ, RZ, -R15 ;  /* 0x000000ffff097224 */ /* 0x000fe400078e0a0f */
[----:B------:R-:W-:-:S04]  /*03c0*/  IMAD.HI.U32 R12, R12, R5, RZ ;  /* 0x000000050c0c7227 */ /* 0x000fc800078e00ff */
[----:B------:R-:W-:-:S05]  /*03d0*/  IMAD R12, R12, R9, R10 ;  /* 0x000000090c0c7224 */ /* 0x000fca00078e020a */
[----:B------:R-:W-:-:S13]  /*03e0*/  ISETP.GT.U32.AND P0, PT, R11, R12, PT ;  /* 0x0000000c0b00720c */ /* 0x000fda0003f04070 */
[----:B------:R-:W-:Y:S02]  /*03f0*/  @!P0 IADD3 R12, PT, PT, R12, -R11, RZ ;  /* 0x8000000b0c0c8210 */ /* 0x000fe40007ffe0ff */
[----:B------:R-:W-:Y:S02]  /*0400*/  ISETP.NE.AND P0, PT, R4, RZ, PT ;  /* 0x000000ff0400720c */ /* 0x000fe40003f05270 */
[----:B------:R-:W-:-:S13]  /*0410*/  ISETP.GT.U32.AND P1, PT, R11, R12, PT ;  /* 0x0000000c0b00720c */ /* 0x000fda0003f24070 */
[----:B------:R-:W-:-:S04]  /*0420*/  @!P1 IMAD.IADD R12, R12, 0x1, -R11 ;  /* 0x000000010c0c9824 */ /* 0x000fc800078e0a0b */
[----:B------:R-:W-:Y:S01]  /*0430*/  @!P2 IMAD.MOV R12, RZ, RZ, -R12 ;  /* 0x000000ffff0ca224 */ /* 0x000fe200078e0a0c */
[----:B------:R-:W-:-:S04]  /*0440*/  @!P0 LOP3.LUT R12, RZ, R4, RZ, 0x33, !PT ;  /* 0x00000004ff0c8212 */ /* 0x000fc800078e33ff */
[----:B------:R-:W-:-:S13]  /*0450*/  ISETP.NE.AND P0, PT, R12, RZ, PT ;  /* 0x000000ff0c00720c */ /* 0x000fda0003f05270 */
[----:B------:R-:W-:Y:S05]  /*0460*/  @P0 BRA `(.L_x_5) ;  /* 0x0000000000200947 */ /* 0x000fea0003800000 */
[----:B------:R-:W-:Y:S01]  /*0470*/  SHF.R.U32.HI R9, RZ, 0x1, R4 ;  /* 0x00000001ff097819 */ /* 0x000fe20000011604 */
[----:B------:R-:W3:Y:S03]  /*0480*/  LDG.E R11, desc[UR6][R2.64] ;  /* 0x00000006020b7981 */ /* 0x000ee6000c1e1900 */
[----:B------:R-:W-:-:S05]  /*0490*/  IADD3 R9, PT, PT, R0, -R9, RZ ;  /* 0x8000000900097210 */ /* 0x000fca0007ffe0ff */
[----:B--2---:R-:W-:-:S05]  /*04a0*/  IMAD.WIDE R8, R9, 0x4, R6 ;  /* 0x0000000409087825 */ /* 0x004fca00078e0206 */
[----:B------:R-:W3:Y:S02]  /*04b0*/  LDG.E R10, desc[UR6][R8.64] ;  /* 0x00000006080a7981 */ /* 0x000ee4000c1e1900 */
[----:B---3--:R-:W-:-:S05]  /*04c0*/  IMAD.IADD R13, R11, 0x1, R10 ;  /* 0x000000010b0d7824 */ /* 0x008fca00078e020a */
[----:B------:R1:W-:Y:S04]  /*04d0*/  STG.E desc[UR6][R2.64], R13 ;  /* 0x0000000d02007986 */ /* 0x0003e8000c101906 */
[----:B------:R1:W-:Y:S02]  /*04e0*/  STG.E desc[UR6][R8.64], R11 ;  /* 0x0000000b08007986 */ /* 0x0003e4000c101906 */
.L_x_5:
[----:B------:R-:W-:Y:S05]  /*04f0*/  BSYNC.RECONVERGENT B0 ;  /* 0x0000000000007941 */ /* 0x000fea0003800200 */
.L_x_4:
[----:B------:R-:W-:Y:S01]  /*0500*/  BAR.SYNC.DEFER_BLOCKING 0x0 ;  /* 0x0000000000007b1d */ /* 0x000fe20000010000 */
[----:B------:R-:W-:Y:S02]  /*0510*/  ISETP.GT.U32.AND P0, PT, R4, 0x3, PT ;  /* 0x000000030400780c */ /* 0x000fe40003f04070 */
[----:B------:R-:W-:-:S11]  /*0520*/  SHF.R.U32.HI R4, RZ, 0x1, R4 ;  /* 0x00000001ff047819 */ /* 0x000fd60000011604 */
[----:B------:R-:W-:Y:S05]  /*0530*/  @P0 BRA `(.L_x_6) ;  /* 0xfffffffc00680947 */ /* 0x000fea000383ffff */
[----:B------:R-:W-:Y:S05]  /*0540*/  EXIT ;  /* 0x000000000000794d */ /* 0x000fea0003800000 */
.L_x_7:
[----:B------:R-:W-:-:S00]  /*0550*/  BRA `(.L_x_7) ;  /* 0xfffffffc00fc7947 */ /* 0x000fc0000383ffff */
[----:B------:R-:W-:-:S00]  /*0560*/  NOP ;  /* 0x0000000000007918 */ /* 0x000fc00000000000 */
        /* <DEDUP_REMOVED lines=9> */
.L_x_27:


//--------------------- .text._Z7FindMinPfS_i     --------------------------
	.section	.text._Z7FindMinPfS_i,"ax",@progbits
	.align	128
        .global         _Z7FindMinPfS_i
        .type           _Z7FindMinPfS_i,@function
        .size           _Z7FindMinPfS_i,(.L_x_28 - _Z7FindMinPfS_i)
        .other          _Z7FindMinPfS_i,@"STO_CUDA_ENTRY STV_DEFAULT"
_Z7FindMinPfS_i:
.text._Z7FindMinPfS_i:
[----:B------:R-:W-:Y:S01]  /*0000*/  LDC R1, c[0x0][0x37c] ;  /* 0x0000df00ff017b82 */ /* 0x000fe20000000800 */
[----:B------:R-:W0:Y:S01]  /*0010*/  S2R R9, SR_CTAID.X ;  /* 0x0000000000097919 */ /* 0x000e220000002500 */
[----:B------:R-:W1:Y:S01]  /*0020*/  LDCU UR4, c[0x0][0x360] ;  /* 0x00006c00ff0477ac */ /* 0x000e620008000800 */
[----:B------:R-:W0:Y:S01]  /*0030*/  S2R R8, SR_TID.X ;  /* 0x0000000000087919 */ /* 0x000e220000002100 */
[----:B------:R-:W2:Y:S01]  /*0040*/  LDCU UR5, c[0x0][0x390] ;  /* 0x00007200ff0577ac */ /* 0x000ea20008000800 */
[----:B-1----:R-:W-:Y:S02]  /*0050*/  IMAD.U32 R0, RZ, RZ, UR4 ;  /* 0x00000004ff007e24 */ /* 0x002fe4000f8e00ff */
[----:B0-----:R-:W-:-:S05]  /*0060*/  IMAD R5, R9, UR4, R8 ;  /* 0x0000000409057c24 */ /* 0x001fca000f8e0208 */
[----:B--2---:R-:W-:-:S13]  /*0070*/  ISETP.GE.AND P0, PT, R5, UR5, PT ;  /* 0x0000000505007c0c */ /* 0x004fda000bf06270 */
[----:B------:R-:W-:Y:S05]  /*0080*/  @P0 EXIT ;  /* 0x000000000000094d */ /* 0x000fea0003800000 */
[----:B------:R-:W0:Y:S01]  /*0090*/  LDC.64 R2, c[0x0][0x380] ;  /* 0x0000e000ff027b82 */ /* 0x000e220000000a00 */
[----:B------:R-:W-:Y:S01]  /*00a0*/  ISETP.GE.U32.AND P0, PT, R0, 0x2, PT ;  /* 0x000000020000780c */ /* 0x000fe20003f06070 */
[----:B------:R-:W1:Y:S01]  /*00b0*/  LDCU.64 UR4, c[0x0][0x358] ;  /* 0x00006b00ff0477ac */ /* 0x000e620008000a00 */
[----:B0-----:R-:W-:-:S11]  /*00c0*/  IMAD.WIDE R2, R5, 0x4, R2 ;  /* 0x0000000405027825 */ /* 0x001fd600078e0202 */
[----:B-1----:R-:W-:Y:S05]  /*00d0*/  @!P0 BRA `(.L_x_8) ;  /* 0x0000000000648947 */ /* 0x002fea0003800000 */
.L_x_11:
[--C-:B------:R-:W-:Y:S01]  /*00e0*/  IMAD.MOV.U32 R10, RZ, RZ, R0.reuse ;  /* 0x000000ffff0a7224 */ /* 0x100fe200078e0000 */
[----:B------:R-:W-:Y:S01]  /*00f0*/  SHF.R.U32.HI R0, RZ, 0x1, R0 ;  /* 0x00000001ff007819 */ /* 0x000fe20000011600 */
[----:B------:R-:W-:Y:S03]  /*0100*/  BSSY.RECONVERGENT B0, `(.L_x_9) ;  /* 0x0000013000007945 */ /* 0x000fe60003800200 */
[----:B------:R-:W-:-:S13]  /*0110*/  ISETP.GE.U32.AND P0, PT, R8, R0, PT ;  /* 0x000000000800720c */ /* 0x000fda0003f06070 */
[----:B0-----:R-:W-:Y:S05]  /*0120*/  @P0 BRA `(.L_x_10) ;  /* 0x0000000000400947 */ /* 0x001fea0003800000 */
[----:B------:R-:W-:Y:S01]  /*0130*/  IMAD.SHL.U32 R11, R0, 0x4, RZ ;  /* 0x00000004000b7824 */ /* 0x000fe200078e00ff */
[----:B------:R-:W2:Y:S04]  /*0140*/  LDG.E R6, desc[UR4][R2.64] ;  /* 0x0000000402067981 */ /* 0x000ea8000c1e1900 */
[----:B------:R-:W-:-:S05]  /*0150*/  IADD3 R4, P0, PT, R2, R11, RZ ;  /* 0x0000000b02047210 */ /* 0x000fca0007f1e0ff */
[----:B------:R-:W-:-:S05]  /*0160*/  IMAD.X R5, RZ, RZ, R3, P0 ;  /* 0x000000ffff057224 */ /* 0x000fca00000e0603 */
[----:B------:R-:W2:Y:S02]  /*0170*/  LDG.E R7, desc[UR4][R4.64] ;  /* 0x0000000404077981 */ /* 0x000ea4000c1e1900 */
[----:B--2---:R-:W-:Y:S02]  /*0180*/  FMNMX R7, R6, R7, PT ;  /* 0x0000000706077209 */ /* 0x004fe40003800000 */
[----:B------:R-:W-:-:S03]  /*0190*/  LOP3.LUT R6, R10, 0x1, RZ, 0xc0, !PT ;  /* 0x000000010a067812 */ /* 0x000fc600078ec0ff */
[----:B------:R0:W-:Y:S01]  /*01a0*/  STG.E desc[UR4][R2.64], R7 ;  /* 0x0000000702007986 */ /* 0x0001e2000c101904 */
[----:B------:R-:W-:-:S04]  /*01b0*/  ISETP.NE.U32.AND P0, PT, R6, 0x1, PT ;  /* 0x000000010600780c */ /* 0x000fc80003f05070 */
[----:B------:R-:W-:-:S13]  /*01c0*/  ISETP.NE.OR P0, PT, R8, RZ, P0 ;  /* 0x000000ff0800720c */ /* 0x000fda0000705670 */
[----:B0-----:R-:W-:Y:S05]  /*01d0*/  @P0 BRA `(.L_x_10) ;  /* 0x0000000000140947 */ /* 0x001fea0003800000 */
[----:B------:R-:W-:-:S05]  /*01e0*/  IADD3 R4, P0, PT, R11, R4, RZ ;  /* 0x000000040b047210 */ /* 0x000fca0007f1e0ff */
[----:B------:R-:W-:-:S05]  /*01f0*/  IMAD.X R5, RZ, RZ, R5, P0 ;  /* 0x000000ffff057224 */ /* 0x000fca00000e0605 */
[----:B------:R-:W2:Y:S02]  /*0200*/  LDG.E R4, desc[UR4][R4.64] ;  /* 0x0000000404047981 */ /* 0x000ea4000c1e1900 */
[----:B--2---:R-:W-:-:S05]  /*0210*/  FMNMX R7, R7, R4, PT ;  /* 0x0000000407077209 */ /* 0x004fca0003800000 */
[----:B------:R0:W-:Y:S02]  /*0220*/  STG.E desc[UR4][R2.64], R7 ;  /* 0x0000000702007986 */ /* 0x0001e4000c101904 */
.L_x_10:
[----:B------:R-:W-:Y:S05]  /*0230*/  BSYNC.RECONVERGENT B0 ;  /* 0x0000000000007941 */ /* 0x000fea0003800200 */
.L_x_9:
[----:B------:R-:W-:Y:S01]  /*0240*/  BAR.SYNC.DEFER_BLOCKING 0x0 ;  /* 0x0000000000007b1d */ /* 0x000fe20000010000 */
[----:B------:R-:W-:-:S13]  /*0250*/  ISETP.GT.U32.AND P0, PT, R10, 0x3, PT ;  /* 0x000000030a00780c */ /* 0x000fda0003f04070 */
[----:B------:R-:W-:Y:S05]  /*0260*/  @P0 BRA `(.L_x_11) ;  /* 0xfffffffc009c0947 */ /* 0x000fea000383ffff */
.L_x_8:
[----:B------:R-:W-:-:S13]  /*0270*/  ISETP.NE.AND P0, PT, R8, RZ, PT ;  /* 0x000000ff0800720c */ /* 0x000fda0003f05270 */
[----:B------:R-:W-:Y:S05]  /*0280*/  @P0 EXIT ;  /* 0x000000000000094d */ /* 0x000fea0003800000 */
[----:B0-----:R-:W2:Y:S01]  /*0290*/  LDG.E R3, desc[UR4][R2.64] ;  /* 0x0000000402037981 */ /* 0x001ea2000c1e1900 */
[----:B------:R-:W0:Y:S02]  /*02a0*/  LDC.64 R4, c[0x0][0x388] ;  /* 0x0000e200ff047b82 */ /* 0x000e240000000a00 */
[----:B0-----:R-:W-:-:S05]  /*02b0*/  IMAD.WIDE.U32 R4, R9, 0x4, R4 ;  /* 0x0000000409047825 */ /* 0x001fca00078e0004 */
[----:B--2---:R-:W-:Y:S01]  /*02c0*/  STG.E desc[UR4][R4.64], R3 ;  /* 0x0000000304007986 */ /* 0x004fe2000c101904 */
[----:B------:R-:W-:Y:S05]  /*02d0*/  EXIT ;  /* 0x000000000000794d */ /* 0x000fea0003800000 */
.L_x_12:
        /* <DEDUP_REMOVED lines=10> */
.L_x_28:


//--------------------- .text._Z9reduceMaxPfS_i   --------------------------
	.section	.text._Z9reduceMaxPfS_i,"ax",@progbits
	.align	128
        .global         _Z9reduceMaxPfS_i
        .type           _Z9reduceMaxPfS_i,@function
        .size           _Z9reduceMaxPfS_i,(.L_x_29 - _Z9reduceMaxPfS_i)
        .other          _Z9reduceMaxPfS_i,@"STO_CUDA_ENTRY STV_DEFAULT"
_Z9reduceMaxPfS_i:
.text._Z9reduceMaxPfS_i:
[----:B------:R-:W0:Y:S01]  /*0000*/  LDC R1, c[0x0][0x37c] ;  /* 0x0000df00ff017b82 */ /* 0x000e220000000800 */
[----:B------:R-:W1:Y:S01]  /*0010*/  S2R R18, SR_TID.X ;  /* 0x0000000000127919 */ /* 0x000e620000002100 */
[----:B------:R-:W2:Y:S06]  /*0020*/  LDCU UR5, c[0x0][0x2fc] ;  /* 0x00005f80ff0577ac */ /* 0x000eac0008000800 */
[----:B------:R-:W1:Y:S01]  /*0030*/  S2UR UR6, SR_CTAID.X ;  /* 0x00000000000679c3 */ /* 0x000e620000002500 */
[----:B0-----:R-:W-:Y:S01]  /*0040*/  VIADD R1, R1, 0xffffffe0 ;  /* 0xffffffe001017836 */ /* 0x001fe20000000000 */
[----:B------:R-:W0:Y:S01]  /*0050*/  LDCU UR7, c[0x0][0x390] ;  /* 0x00007200ff0777ac */ /* 0x000e220008000800 */
[----:B------:R-:W3:Y:S05]  /*0060*/  LDCU UR4, c[0x0][0x2f8] ;  /* 0x00005f00ff0477ac */ /* 0x000eea0008000800 */
[----:B------:R-:W1:Y:S01]  /*0070*/  LDC R19, c[0x0][0x360] ;  /* 0x0000d800ff137b82 */ /* 0x000e620000000800 */
[----:B---3--:R-:W-:-:S05]  /*0080*/  IADD3 R16, P1, PT, R1, UR4, RZ ;  /* 0x0000000401107c10 */ /* 0x008fca000ff3e0ff */
[----:B--2---:R-:W-:Y:S02]  /*0090*/  IMAD.X R2, RZ, RZ, UR5, P1 ;  /* 0x00000005ff027e24 */ /* 0x004fe400088e06ff */
[----:B-1----:R-:W-:-:S05]  /*00a0*/  IMAD R0, R19, UR6, R18 ;  /* 0x0000000613007c24 */ /* 0x002fca000f8e0212 */
[----:B0-----:R-:W-:-:S13]  /*00b0*/  ISETP.GE.AND P0, PT, R0, UR7, PT ;  /* 0x0000000700007c0c */ /* 0x001fda000bf06270 */
[----:B------:R-:W-:Y:S05]  /*00c0*/  @P0 EXIT ;  /* 0x000000000000094d */ /* 0x000fea0003800000 */
[----:B------:R-:W-:Y:S01]  /*00d0*/  ISETP.GE.U32.AND P0, PT, R19, 0x2, PT ;  /* 0x000000021300780c */ /* 0x000fe20003f06070 */
[----:B------:R-:W0:-:S12]  /*00e0*/  LDCU.64 UR36, c[0x0][0x358] ;  /* 0x00006b00ff2477ac */ /* 0x000e180008000a00 */
[----:B------:R-:W-:Y:S05]  /*00f0*/  @!P0 BRA `(.L_x_13) ;  /* 0x0000000000f08947 */ /* 0x000fea0003800000 */
[----:B------:R-:W1:Y:S01]  /*0100*/  LDC.64 R24, c[0x0][0x380] ;  /* 0x0000e000ff187b82 */ /* 0x000e620000000a00 */
[----:B------:R-:W2:Y:S02]  /*0110*/  LDCU.64 UR38, c[0x0][0x380] ;  /* 0x00007000ff2677ac */ /* 0x000ea40008000a00 */
[----:B-12---:R-:W-:-:S07]  /*0120*/  IMAD.WIDE.U32 R24, R18, 0x4, R24 ;  /* 0x0000000412187825 */ /* 0x006fce00078e0018 */
.L_x_18:
[----:B------:R-:W-:-:S04]  /*0130*/  SHF.R.U32.HI R23, RZ, 0x1, R19 ;  /* 0x00000001ff177819 */ /* 0x000fc80000011613 */
[----:B------:R-:W-:-:S13]  /*0140*/  ISETP.GE.U32.AND P0, PT, R18, R23, PT ;  /* 0x000000171200720c */ /* 0x000fda0003f06070 */
[----:B------:R-:W-:Y:S05]  /*0150*/  @P0 BRA `(.L_x_14) ;  /* 0x0000000000c40947 */ /* 0x000fea0003800000 */
[----:B------:R-:W-:Y:S01]  /*0160*/  IMAD.WIDE.U32 R28, R23, 0x4, R24 ;  /* 0x00000004171c7825 */ /* 0x000fe200078e0018 */
[----:B0-----:R-:W2:Y:S04]  /*0170*/  LDG.E R17, desc[UR36][R24.64] ;  /* 0x0000002418117981 */ /* 0x001ea8000c1e1900 */
[----:B------:R-:W2:Y:S01]  /*0180*/  LDG.E R8, desc[UR36][R28.64] ;  /* 0x000000241c087981 */ /* 0x000ea2000c1e1900 */
[----:B------:R-:W-:Y:S01]  /*0190*/  LOP3.LUT R0, R19, 0x1, RZ, 0xc0, !PT ;  /* 0x0000000113007812 */ /* 0x000fe200078ec0ff */
[----:B------:R-:W-:Y:S03]  /*01a0*/  BSSY.RECONVERGENT B6, `(.L_x_15) ;  /* 0x000001d000067945 */ /* 0x000fe60003800200 */
[----:B------:R-:W-:-:S04]  /*01b0*/  ISETP.NE.U32.AND P0, PT, R0, 0x1, PT ;  /* 0x000000010000780c */ /* 0x000fc80003f05070 */
[----:B------:R-:W-:Y:S02]  /*01c0*/  ISETP.NE.OR P0, PT, R18, RZ, P0 ;  /* 0x000000ff1200720c */ /* 0x000fe40000705670 */
[----:B--2---:R-:W-:-:S05]  /*01d0*/  FMNMX R11, R17, R8, !PT ;  /* 0x00000008110b7209 */ /* 0x004fca0007800000 */
[----:B------:R0:W-:Y:S06]  /*01e0*/  STG.E desc[UR36][R24.64], R11 ;  /* 0x0000000b18007986 */ /* 0x0001ec000c101924 */
[----:B------:R-:W-:Y:S05]  /*01f0*/  @P0 BRA `(.L_x_16) ;  /* 0x00000000005c0947 */ /* 0x000fea0003800000 */
[----:B------:R-:W-:Y:S01]  /*0200*/  IMAD.SHL.U32 R0, R19, 0x4, RZ ;  /* 0x0000000413007824 */ /* 0x000fe200078e00ff */
[----:B------:R-:W-:Y:S01]  /*0210*/  MOV R8, 0x18 ;  /* 0x0000001800087802 */ /* 0x000fe20000000f00 */
[----:B------:R-:W1:Y:S03]  /*0220*/  LDCU.64 UR4, c[0x4][URZ] ;  /* 0x01000000ff0477ac */ /* 0x000e660008000a00 */
[----:B------:R-:W-:-:S04]  /*0230*/  LOP3.LUT R0, R0, 0x1ff8, RZ, 0xc0, !PT ;  /* 0x00001ff800007812 */ /* 0x000fc800078ec0ff */
[----:B------:R-:W-:-:S05]  /*0240*/  IADD3 R26, P0, PT, R0, UR38, RZ ;  /* 0x00000026001a7c10 */ /* 0x000fca000ff1e0ff */
[----:B------:R-:W-:-:S05]  /*0250*/  IMAD.X R27, RZ, RZ, UR39, P0 ;  /* 0x00000027ff1b7e24 */ /* 0x000fca00080e06ff */
[----:B------:R-:W0:Y:S01]  /*0260*/  LDG.E R0, desc[UR36][R26.64] ;  /* 0x000000241a007981 */ /* 0x000e22000c1e1900 */
[----:B------:R-:W2:Y:S01]  /*0270*/  LDC.64 R8, c[0x4][R8] ;  /* 0x0100000008087b82 */ /* 0x000ea20000000a00 */
[----:B-1----:R-:W-:Y:S02]  /*0280*/  IMAD.U32 R4, RZ, RZ, UR4 ;  /* 0x00000004ff047e24 */ /* 0x002fe4000f8e00ff */
[----:B------:R-:W-:Y:S02]  /*0290*/  IMAD.U32 R5, RZ, RZ, UR5 ;  /* 0x00000005ff057e24 */ /* 0x000fe4000f8e00ff */
[----:B------:R-:W-:Y:S02]  /*02a0*/  IMAD.MOV.U32 R6, RZ, RZ, R16 ;  /* 0x000000ffff067224 */ /* 0x000fe400078e0010 */
[----:B------:R-:W-:Y:S01]  /*02b0*/  IMAD.MOV.U32 R7, RZ, RZ, R2 ;  /* 0x000000ffff077224 */ /* 0x000fe200078e0002 */
[----:B0-----:R-:W0:Y:S02]  /*02c0*/  F2F.F64.F32 R10, R0 ;  /* 0x00000000000a7310 */ /* 0x001e240000201800 */
[----:B0-2---:R0:W-:Y:S04]  /*02d0*/  STL.64 [R1], R10 ;  /* 0x0000000a01007387 */ /* 0x0051e80000100a00 */
[----:B------:R-:W-:-:S07]  /*02e0*/  LEPC R20, `(.L_x_17) ;  /* 0x000000001014794e */ /* 0x000fce0000000000 */
[----:B0-----:R-:W-:Y:S05]  /*02f0*/  CALL.ABS.NOINC R8 ;  /* 0x0000000008007343 */ /* 0x001fea0003c00000 */
.L_x_17:
[----:B------:R-:W0:Y:S01]  /*0300*/  LDC.64 R4, c[0x0][0x380] ;  /* 0x0000e000ff047b82 */ /* 0x000e220000000a00 */
[----:B------:R-:W2:Y:S04]  /*0310*/  LDG.E R27, desc[UR36][R26.64] ;  /* 0x000000241a1b7981 */ /* 0x000ea8000c1e1900 */
[----:B0-----:R-:W2:Y:S02]  /*0320*/  LDG.E R0, desc[UR36][R4.64] ;  /* 0x0000002404007981 */ /* 0x001ea4000c1e1900 */
[----:B--2---:R-:W-:-:S05]  /*0330*/  FMNMX R3, R0, R27, !PT ;  /* 0x0000001b00037209 */ /* 0x004fca0007800000 */
[----:B------:R1:W-:Y:S04]  /*0340*/  STG.E desc[UR36][R4.64], R3 ;  /* 0x0000000304007986 */ /* 0x0003e8000c101924 */
[----:B------:R1:W5:Y:S04]  /*0350*/  LDG.E R8, desc[UR36][R28.64] ;  /* 0x000000241c087981 */ /* 0x000368000c1e1900 */
[----:B------:R1:W5:Y:S02]  /*0360*/  LDG.E R11, desc[UR36][R24.64] ;  /* 0x00000024180b7981 */ /* 0x000364000c1e1900 */
.L_x_16:
[----:B------:R-:W-:Y:S05]  /*0370*/  BSYNC.RECONVERGENT B6 ;  /* 0x0000000000067941 */ /* 0x000fea0003800200 */
.L_x_15:
[----:B-----5:R-:W-:Y:S01]  /*0380*/  F2F.F64.F32 R8, R8 ;  /* 0x0000000800087310 */ /* 0x020fe20000201800 */
[----:B------:R-:W-:Y:S01]  /*0390*/  MOV R0, 0x18 ;  /* 0x0000001800007802 */ /* 0x000fe20000000f00 */
[----:B------:R2:W-:Y:S01]  /*03a0*/  STL [R1], R18 ;  /* 0x0000001201007387 */ /* 0x0005e20000100800 */
[----:B------:R-:W1:Y:S01]  /*03b0*/  LDCU.64 UR4, c[0x4][0x10] ;  /* 0x01000200ff0477ac */ /* 0x000e620008000a00 */
[----:B------:R-:W-:Y:S01]  /*03c0*/  IMAD.MOV.U32 R6, RZ, RZ, R16 ;  /* 0x000000ffff067224 */ /* 0x000fe200078e0010 */
[----:B------:R2:W3:Y:S01]  /*03d0*/  LDC.64 R14, c[0x4][R0] ;  /* 0x01000000000e7b82 */ /* 0x0004e20000000a00 */
[----:B------:R-:W-:Y:S02]  /*03e0*/  IMAD.MOV.U32 R7, RZ, RZ, R2 ;  /* 0x000000ffff077224 */ /* 0x000fe400078e0002 */
[----:B0-----:R-:W0:Y:S08]  /*03f0*/  F2F.F64.F32 R10, R11 ;  /* 0x0000000b000a7310 */ /* 0x001e300000201800 */
[----:B------:R-:W4:Y:S01]  /*0400*/  F2F.F64.F32 R12, R17 ;  /* 0x00000011000c7310 */ /* 0x000f220000201800 */
[----:B-1----:R-:W-:Y:S01]  /*0410*/  IMAD.U32 R4, RZ, RZ, UR4 ;  /* 0x00000004ff047e24 */ /* 0x002fe2000f8e00ff */
[----:B0-----:R2:W-:Y:S01]  /*0420*/  STL.128 [R1+0x10], R8 ;  /* 0x0000100801007387 */ /* 0x0015e20000100c00 */
[----:B------:R-:W-:-:S03]  /*0430*/  IMAD.U32 R5, RZ, RZ, UR5 ;  /* 0x00000005ff057e24 */ /* 0x000fc6000f8e00ff */
[----:B----4-:R2:W-:Y:S04]  /*0440*/  STL.64 [R1+0x8], R12 ;  /* 0x0000080c01007387 */ /* 0x0105e80000100a00 */
[----:B------:R-:W-:-:S07]  /*0450*/  LEPC R20, `(.L_x_14) ;  /* 0x000000001014794e */ /* 0x000fce0000000000 */
[----:B--23--:R-:W-:Y:S05]  /*0460*/  CALL.ABS.NOINC R14 ;  /* 0x000000000e007343 */ /* 0x00cfea0003c00000 */
.L_x_14:
[----:B------:R-:W-:Y:S05]  /*0470*/  WARPSYNC.ALL ;  /* 0x0000000000007948 */ /* 0x000fea0003800000 */
[----:B------:R-:W-:Y:S01]  /*0480*/  BAR.SYNC.DEFER_BLOCKING 0x0 ;  /* 0x0000000000007b1d */ /* 0x000fe20000010000 */
[----:B------:R-:W-:Y:S01]  /*0490*/  ISETP.GT.U32.AND P0, PT, R19, 0x3, PT ;  /* 0x000000031300780c */ /* 0x000fe20003f04070 */
[----:B------:R-:W-:-:S12]  /*04a0*/  IMAD.MOV.U32 R19, RZ, RZ, R23 ;  /* 0x000000ffff137224 */ /* 0x000fd800078e0017 */
[----:B------:R-:W-:Y:S05]  /*04b0*/  @P0 BRA `(.L_x_18) ;  /* 0xfffffffc001c0947 */ /* 0x000fea000383ffff */
.L_x_13:
[----:B------:R-:W-:-:S13]  /*04c0*/  ISETP.NE.AND P0, PT, R18, RZ, PT ;  /* 0x000000ff1200720c */ /* 0x000fda0003f05270 */
[----:B0-----:R-:W-:Y:S05]  /*04d0*/  @P0 EXIT ;  /* 0x000000000000094d */ /* 0x001fea0003800000 */
[----:B------:R-:W0:Y:S02]  /*04e0*/  LDC.64 R4, c[0x0][0x380] ;  /* 0x0000e000ff047b82 */ /* 0x000e240000000a00 */
[----:B0-----:R-:W2:Y:S06]  /*04f0*/  LDG.E R5, desc[UR36][R4.64] ;  /* 0x0000002404057981 */ /* 0x001eac000c1e1900 */
[----:B------:R-:W2:Y:S02]  /*0500*/  LDC.64 R2, c[0x0][0x388] ;  /* 0x0000e200ff027b82 */ /* 0x000ea40000000a00 */
[----:B--2---:R-:W-:Y:S01]  /*0510*/  STG.E desc[UR36][R2.64], R5 ;  /* 0x0000000502007986 */ /* 0x004fe2000c101924 */
[----:B------:R-:W-:Y:S05]  /*0520*/  EXIT ;  /* 0x000000000000794d */ /* 0x000fea0003800000 */
.L_x_19:
        /* <DEDUP_REMOVED lines=13> */
.L_x_29:


//--------------------- .text._Z9reduceMinPfS_i   --------------------------
	.section	.text._Z9reduceMinPfS_i,"ax",@progbits
	.align	128
        .global         _Z9reduceMinPfS_i
        .type           _Z9reduceMinPfS_i,@function
        .size           _Z9reduceMinPfS_i,(.L_x_30 - _Z9reduceMinPfS_i)
        .other          _Z9reduceMinPfS_i,@"STO_CUDA_ENTRY STV_DEFAULT"
_Z9reduceMinPfS_i:
.text._Z9reduceMinPfS_i:
        /* <DEDUP_REMOVED lines=19> */
.L_x_25:
        /* <DEDUP_REMOVED lines=10> */
[----:B--2---:R-:W-:-:S05]  /*01d0*/  FMNMX R11, R17, R8, PT ;  /* 0x00000008110b7209 */ /* 0x004fca0003800000 */
        /* <DEDUP_REMOVED lines=18> */
.L_x_24:
[----:B------:R-:W0:Y:S01]  /*0300*/  LDC.64 R4, c[0x0][0x380] ;  /* 0x0000e000ff047b82 */ /* 0x000e220000000a00 */
[----:B------:R-:W2:Y:S04]  /*0310*/  LDG.E R27, desc[UR36][R26.64] ;  /* 0x000000241a1b7981 */ /* 0x000ea8000c1e1900 */
[----:B0-----:R-:W2:Y:S02]  /*0320*/  LDG.E R0, desc[UR36][R4.64] ;  /* 0x0000002404007981 */ /* 0x001ea4000c1e1900 */
[----:B--2---:R-:W-:-:S05]  /*0330*/  FMNMX R3, R0, R27, PT ;  /* 0x0000001b00037209 */ /* 0x004fca0003800000 */
[----:B------:R1:W-:Y:S04]  /*0340*/  STG.E desc[UR36][R4.64], R3 ;  /* 0x0000000304007986 */ /* 0x0003e8000c101924 */
[----:B------:R1:W5:Y:S04]  /*0350*/  LDG.E R8, desc[UR36][R28.64] ;  /* 0x000000241c087981 */ /* 0x000368000c1e1900 */
[----:B------:R1:W5:Y:S02]  /*0360*/  LDG.E R11, desc[UR36][R24.64] ;  /* 0x00000024180b7981 */ /* 0x000364000c1e1900 */
.L_x_23:
[----:B------:R-:W-:Y:S05]  /*0370*/  BSYNC.RECONVERGENT B6 ;  /* 0x0000000000067941 */ /* 0x000fea0003800200 */
.L_x_22:
        /* <DEDUP_REMOVED lines=15> */
.L_x_21:
[----:B------:R-:W-:Y:S05]  /*0470*/  WARPSYNC.ALL ;  /* 0x0000000000007948 */ /* 0x000fea0003800000 */
[----:B------:R-:W-:Y:S01]  /*0480*/  BAR.SYNC.DEFER_BLOCKING 0x0 ;  /* 0x0000000000007b1d */ /* 0x000fe20000010000 */
[----:B------:R-:W-:Y:S01]  /*0490*/  ISETP.GT.U32.AND P0, PT, R19, 0x3, PT ;  /* 0x000000031300780c */ /* 0x000fe20003f04070 */
[----:B------:R-:W-:-:S12]  /*04a0*/  IMAD.MOV.U32 R19, RZ, RZ, R23 ;  /* 0x000000ffff137224 */ /* 0x000fd800078e0017 */
[----:B------:R-:W-:Y:S05]  /*04b0*/  @P0 BRA `(.L_x_25) ;  /* 0xfffffffc001c0947 */ /* 0x000fea000383ffff */
.L_x_20:
[----:B------:R-:W-:-:S13]  /*04c0*/  ISETP.NE.AND P0, PT, R18, RZ, PT ;  /* 0x000000ff1200720c */ /* 0x000fda0003f05270 */
[----:B0-----:R-:W-:Y:S05]  /*04d0*/  @P0 EXIT ;  /* 0x000000000000094d */ /* 0x001fea0003800000 */
[----:B------:R-:W0:Y:S02]  /*04e0*/  LDC.64 R4, c[0x0][0x380] ;  /* 0x0000e000ff047b82 */ /* 0x000e240000000a00 */
[----:B0-----:R-:W2:Y:S06]  /*04f0*/  LDG.E R5, desc[UR36][R4.64] ;  /* 0x0000002404057981 */ /* 0x001eac000c1e1900 */
[----:B------:R-:W2:Y:S02]  /*0500*/  LDC.64 R2, c[0x0][0x388] ;  /* 0x0000e200ff027b82 */ /* 0x000ea40000000a00 */
[----:B--2---:R-:W-:Y:S01]  /*0510*/  STG.E desc[UR36][R2.64], R5 ;  /* 0x0000000502007986 */ /* 0x004fe2000c101924 */
[----:B------:R-:W-:Y:S05]  /*0520*/  EXIT ;  /* 0x000000000000794d */ /* 0x000fea0003800000 */
.L_x_26:
        /* <DEDUP_REMOVED lines=13> */
.L_x_30:


//--------------------- .nv.global.init           --------------------------
	.section	.nv.global.init,"aw",@progbits
.nv.global.init:
	.type		$str,@object
	.size		$str,($str$2 - $str)
$str:
        /*0000*/ 	.byte	0x6f, 0x64, 0x64, 0x20, 0x73, 0x74, 0x72, 0x69, 0x64, 0x65, 0x3a, 0x20, 0x25, 0x66, 0x0a, 0x00
	.type		$str$2,@object
	.size		$str$2,($str$1 - $str$2)
$str$2:
        /*0010*/ 	.byte	0x74, 0x69, 0x64, 0x20, 0x25, 0x64, 0x2c, 0x20, 0x6d, 0x61, 0x78, 0x20, 0x6f, 0x66, 0x20, 0x25
        /*0020*/ 	.byte	0x66, 0x20, 0x61, 0x62, 0x64, 0x20, 0x25, 0x66, 0x20, 0x69, 0x73, 0x3a, 0x20, 0x25, 0x66, 0x0a
        /*0030*/ 	.byte	0x00
	.type		$str$1,@object
	.size		$str$1,(.L_1 - $str$1)
$str$1:
        /*0031*/ 	.byte	0x74, 0x69, 0x64, 0x20, 0x25, 0x64, 0x2c, 0x20, 0x6d, 0x69, 0x6e, 0x20, 0x6f, 0x66, 0x20, 0x25
        /*0041*/ 	.byte	0x66, 0x20, 0x61, 0x62, 0x64, 0x20, 0x25, 0x66, 0x20, 0x69, 0x73, 0x3a, 0x20, 0x25, 0x66, 0x0a
        /*0051*/ 	.byte	0x00
.L_1:


//--------------------- .nv.shared.reserved.0     --------------------------
	.section	.nv.shared.reserved.0,"aw",@nobits
	.weak		__nv_reservedSMEM_offset_0_alias
	.size		__nv_reservedSMEM_offset_0_alias, 0, 64
	.other		__nv_reservedSMEM_offset_0_alias,@"STO_CUDA_RESERVED_SHARED STV_DEFAULT"
__nv_reservedSMEM_offset_0_alias:
	.zero		0
	.zero		64


//--------------------- .nv.constant0._Z7BlelockPji --------------------------
	.section	.nv.constant0._Z7BlelockPji,"a",@progbits
	.sectionflags	@""
	.align	4
.nv.constant0._Z7BlelockPji:
	.zero		908


//--------------------- .nv.constant0._Z7FindMinPfS_i --------------------------
	.section	.nv.constant0._Z7FindMinPfS_i,"a",@progbits
	.sectionflags	@""
	.align	4
.nv.constant0._Z7FindMinPfS_i:
	.zero		916


//--------------------- .nv.constant0._Z9reduceMaxPfS_i --------------------------
	.section	.nv.constant0._Z9reduceMaxPfS_i,"a",@progbits
	.sectionflags	@""
	.align	4
.nv.constant0._Z9reduceMaxPfS_i:
	.zero		916


//--------------------- .nv.constant0._Z9reduceMinPfS_i --------------------------
	.section	.nv.constant0._Z9reduceMinPfS_i,"a",@progbits
	.sectionflags	@""
	.align	4
.nv.constant0._Z9reduceMinPfS_i:
	.zero		916


//--------------------- SYMBOLS --------------------------

	.type		.nv.reservedSmem.offset0,@object
	.size		.nv.reservedSmem.offset0,0x4
	.type		vprintf,@function
